	.headerflags	@"EF_CUDA_TEXMODE_UNIFIED EF_CUDA_64BIT_ADDRESS EF_CUDA_ACCELERATORS EF_CUDA_SM90 EF_CUDA_VIRTUAL_SM(EF_CUDA_SM90)"
	.elftype	@"ET_EXEC"


//--------------------- .nv.info                  --------------------------
	.section	.nv.info,"",@"SHT_CUDA_INFO"
	.align	4


	//----- nvinfo : EIATTR_REGCOUNT
	.align		4
        /*0000*/ 	.byte	0x04, 0x2f
        /*0002*/ 	.short	(.L_1 - .L_0)
	.align		4
.L_0:
        /*0004*/ 	.word	index@(triton_poi_fused_convolution_max_pool2d_with_indices_15)
        /*0008*/ 	.word	0x00000020


	//----- nvinfo : EIATTR_MIN_STACK_SIZE
	.align		4
.L_1:
        /*000c*/ 	.byte	0x04, 0x12
        /*000e*/ 	.short	(.L_3 - .L_2)
	.align		4
.L_2:
        /*0010*/ 	.word	index@(triton_poi_fused_convolution_max_pool2d_with_indices_15)
        /*0014*/ 	.word	0x00000000


	//----- nvinfo : EIATTR_FRAME_SIZE
	.align		4
.L_3:
        /*0018*/ 	.byte	0x04, 0x11
        /*001a*/ 	.short	(.L_5 - .L_4)
	.align		4
.L_4:
        /*001c*/ 	.word	index@(triton_poi_fused_convolution_max_pool2d_with_indices_15)
        /*0020*/ 	.word	0x00000000


	//----- nvinfo : EIATTR_MIN_STACK_SIZE
	.align		4
.L_5:
        /*0024*/ 	.byte	0x04, 0x12
        /*0026*/ 	.short	(.L_7 - .L_6)
	.align		4
.L_6:
        /*0028*/ 	.word	index@(triton_poi_fused_convolution_max_pool2d_with_indices_15)
        /*002c*/ 	.word	0x00000000
.L_7:


//--------------------- .nv.info.triton_poi_fused_convolution_max_pool2d_with_indices_15 --------------------------
	.section	.nv.info.triton_poi_fused_convolution_max_pool2d_with_indices_15,"",@"SHT_CUDA_INFO"
	.sectionflags	@""
	.align	4


	//----- nvinfo : EIATTR_CUDA_API_VERSION
	.align		4
        /*0000*/ 	.byte	0x04, 0x37
        /*0002*/ 	.short	(.L_9 - .L_8)
.L_8:
        /*0004*/ 	.word	0x0000007c


	//----- nvinfo : EIATTR_KPARAM_INFO
	.align		4
.L_9:
        /*0008*/ 	.byte	0x04, 0x17
        /*000a*/ 	.short	(.L_11 - .L_10)
.L_10:
        /*000c*/ 	.word	0x00000000
        /*0010*/ 	.short	0x0004
        /*0012*/ 	.short	0x001c
        /*0014*/ 	.byte	0x00, 0xf0, 0x11, 0x00


	//----- nvinfo : EIATTR_KPARAM_INFO
	.align		4
.L_11:
        /*0018*/ 	.byte	0x04, 0x17
        /*001a*/ 	.short	(.L_13 - .L_12)
.L_12:
        /*001c*/ 	.word	0x00000000
        /*0020*/ 	.short	0x0003
        /*0022*/ 	.short	0x0018
        /*0024*/ 	.byte	0x00, 0xf0, 0x11, 0x00


	//----- nvinfo : EIATTR_KPARAM_INFO
	.align		4
.L_13:
        /*0028*/ 	.byte	0x04, 0x17
        /*002a*/ 	.short	(.L_15 - .L_14)
.L_14:
        /*002c*/ 	.word	0x00000000
        /*0030*/ 	.short	0x0002
        /*0032*/ 	.short	0x0010
        /*0034*/ 	.byte	0x00, 0xf4, 0x21, 0x00


	//----- nvinfo : EIATTR_KPARAM_INFO
	.align		4
.L_15:
        /*0038*/ 	.byte	0x04, 0x17
        /*003a*/ 	.short	(.L_17 - .L_16)
.L_16:
        /*003c*/ 	.word	0x00000000
        /*0040*/ 	.short	0x0001
        /*0042*/ 	.short	0x0008
        /*0044*/ 	.byte	0x00, 0xf4, 0x21, 0x00


	//----- nvinfo : EIATTR_KPARAM_INFO
	.align		4
.L_17:
        /*0048*/ 	.byte	0x04, 0x17
        /*004a*/ 	.short	(.L_19 - .L_18)
.L_18:
        /*004c*/ 	.word	0x00000000
        /*0050*/ 	.short	0x0000
        /*0052*/ 	.short	0x0000
        /*0054*/ 	.byte	0x00, 0xf4, 0x21, 0x00


	//----- nvinfo : EIATTR_SPARSE_MMA_MASK
	.align		4
.L_19:
        /*0058*/ 	.byte	0x03, 0x50
        /*005a*/ 	.short	0x0000


	//----- nvinfo : EIATTR_MAXREG_COUNT
	.align		4
        /*005c*/ 	.byte	0x03, 0x1b
        /*005e*/ 	.short	0x00ff


	//----- nvinfo : EIATTR_EXIT_INSTR_OFFSETS
	.align		4
        /*0060*/ 	.byte	0x04, 0x1c
        /*0062*/ 	.short	(.L_21 - .L_20)


	//   ....[0]....
.L_20:
        /*0064*/ 	.word	0x00000a60


	//   ....[1]....
        /*0068*/ 	.word	0x00000b70


	//----- nvinfo : EIATTR_REQNTID
	.align		4
.L_21:
        /*006c*/ 	.byte	0x04, 0x10
        /*006e*/ 	.short	(.L_23 - .L_22)
.L_22:
        /*0070*/ 	.word	0x00000080
        /*0074*/ 	.word	0x00000001
        /*0078*/ 	.word	0x00000001


	//----- nvinfo : EIATTR_CBANK_PARAM_SIZE
	.align		4
.L_23:
        /*007c*/ 	.byte	0x03, 0x19
        /*007e*/ 	.short	0x0020


	//----- nvinfo : EIATTR_PARAM_CBANK
	.align		4
        /*0080*/ 	.byte	0x04, 0x0a
        /*0082*/ 	.short	(.L_25 - .L_24)
	.align		4
.L_24:
        /*0084*/ 	.word	index@(.nv.constant0.triton_poi_fused_convolution_max_pool2d_with_indices_15)
        /*0088*/ 	.short	0x0210
        /*008a*/ 	.short	0x0020


	//----- nvinfo : EIATTR_SW_WAR
	.align		4
.L_25:
        /*008c*/ 	.byte	0x04, 0x36
        /*008e*/ 	.short	(.L_27 - .L_26)
.L_26:
        /*0090*/ 	.word	0x00000008
.L_27:


//--------------------- .nv.callgraph             --------------------------
	.section	.nv.callgraph,"",@"SHT_CUDA_CALLGRAPH"
	.align	4
	.sectionentsize	8
	.align		4
        /*0000*/ 	.word	0x00000000
	.align		4
        /*0004*/ 	.word	0xffffffff
	.align		4
        /*0008*/ 	.word	0x00000000
	.align		4
        /*000c*/ 	.word	0xfffffffe
	.align		4
        /*0010*/ 	.word	0x00000000
	.align		4
        /*0014*/ 	.word	0xfffffffd
	.align		4
        /*0018*/ 	.word	0x00000000
	.align		4
        /*001c*/ 	.word	0xfffffffc


//--------------------- .text.triton_poi_fused_convolution_max_pool2d_with_indices_15 --------------------------
	.section	.text.triton_poi_fused_convolution_max_pool2d_with_indices_15,"ax",@progbits
	.sectionflags	@"SHF_BARRIERS=1"
	.align	128
        .global         triton_poi_fused_convolution_max_pool2d_with_indices_15
        .type           triton_poi_fused_convolution_max_pool2d_with_indices_15,@function
        .size           triton_poi_fused_convolution_max_pool2d_with_indices_15,(.L_x_1 - triton_poi_fused_convolution_max_pool2d_with_indices_15)
        .other          triton_poi_fused_convolution_max_pool2d_with_indices_15,@"STO_CUDA_ENTRY STV_DEFAULT"
triton_poi_fused_convolution_max_pool2d_with_indices_15:
.text.triton_poi_fused_convolution_max_pool2d_with_indices_15:
[----:B------:R-:W0:Y:S08]  /*0000*/  LDC R1, c[0x0][0x28] ;  /* 0x00000a00ff017b82 */ /* 0x000e300000000800 */
[----:B------:R-:W1:Y:S01]  /*0010*/  S2UR UR7, SR_CTAID.X ;  /* 0x00000000000779c3 */ /* 0x000e620000002500 */
[----:B------:R-:W2:Y:S01]  /*0020*/  S2R R0, SR_CTAID.Y ;  /* 0x0000000000007919 */ /* 0x000ea20000002600 */
[----:B------:R-:W-:Y:S01]  /*0030*/  CS2R R4, SRZ ;  /* 0x0000000000047805 */ /* 0x000fe2000001ff00 */
[----:B------:R-:W-:Y:S01]  /*0040*/  ULDC.64 UR8, c[0x0][0x208] ;  /* 0x0000820000087ab9 */ /* 0x000fe20000000a00 */
[----:B------:R-:W-:Y:S01]  /*0050*/  CS2R R26, SRZ ;  /* 0x00000000001a7805 */ /* 0x000fe2000001ff00 */
[----:B------:R-:W3:Y:S03]  /*0060*/  S2R R2, SR_TID.X ;  /* 0x0000000000027919 */ /* 0x000ee60000002100 */
[----:B------:R-:W4:Y:S01]  /*0070*/  LDC.64 R12, c[0x0][0x210] ;  /* 0x00008400ff0c7b82 */ /* 0x000f220000000a00 */
[----:B-1----:R-:W-:-:S02]  /*0080*/  USHF.R.S32.HI UR4, URZ, 0x1f, UR7 ;  /* 0x0000001f3f047899 */ /* 0x002fc40008011407 */
[----:B------:R-:W-:Y:S02]  /*0090*/  UISETP.GE.AND UP0, UPT, UR7, 0x40, UPT ;  /* 0x000000400700788c */ /* 0x000fe4000bf06270 */
[----:B------:R-:W-:-:S04]  /*00a0*/  ULEA.HI UR4, UR4, UR7, URZ, 0x3 ;  /* 0x0000000704047291 */ /* 0x000fc8000f8f183f */
[----:B------:R-:W-:Y:S01]  /*00b0*/  ULOP3.LUT UR5, UR4, 0x7ffffff8, URZ, 0xc0, !UPT ;  /* 0x7ffffff804057892 */ /* 0x000fe2000f8ec03f */
[----:B--2---:R-:W-:Y:S01]  /*00c0*/  IMAD.SHL.U32 R3, R0, 0x200, RZ ;  /* 0x0000020000037824 */ /* 0x004fe200078e00ff */
[----:B------:R-:W-:Y:S01]  /*00d0*/  USHF.L.U32 UR4, UR4, 0x2, URZ ;  /* 0x0000000204047899 */ /* 0x000fe2000800063f */
[----:B------:R-:W-:Y:S01]  /*00e0*/  PLOP3.LUT P0, PT, PT, PT, UP0, 0x80, 0x0 ;  /* 0x000000000000781c */ /* 0x000fe20003f0f008 */
[----:B------:R-:W-:Y:S01]  /*00f0*/  UIADD3 UR5, -UR5, UR7, URZ ;  /* 0x0000000705057290 */ /* 0x000fe2000fffe13f */
[----:B------:R-:W-:Y:S01]  /*0100*/  PLOP3.LUT P1, PT, PT, PT, UP0, 0x80, 0x0 ;  /* 0x000000000000781c */ /* 0x000fe20003f2f008 */
[----:B------:R-:W-:Y:S01]  /*0110*/  ULOP3.LUT UR4, UR4, 0xffffffe0, URZ, 0xc0, !UPT ;  /* 0xffffffe004047892 */ /* 0x000fe2000f8ec03f */
[----:B---3--:R-:W-:-:S03]  /*0120*/  LOP3.LUT R9, R3, 0x7f, R2, 0xf8, !PT ;  /* 0x0000007f03097812 */ /* 0x008fc600078ef802 */
[----:B------:R-:W-:Y:S01]  /*0130*/  ULEA UR4, UR5, UR4, 0x1 ;  /* 0x0000000405047291 */ /* 0x000fe2000f8e083f */
[----:B------:R-:W-:-:S05]  /*0140*/  LOP3.LUT R10, R9, 0x80, RZ, 0xfc, !PT ;  /* 0x00000080090a7812 */ /* 0x000fca00078efcff */
[----:B------:R-:W-:Y:S02]  /*0150*/  LEA R15, R9, UR4, 0x8 ;  /* 0x00000004090f7c11 */ /* 0x000fe4000f8e40ff */
[----:B------:R-:W-:-:S03]  /*0160*/  LEA R17, R10, UR4, 0x8 ;  /* 0x000000040a117c11 */ /* 0x000fc6000f8e40ff */
[--C-:B----4-:R-:W-:Y:S01]  /*0170*/  IMAD.WIDE R14, R15, 0x4, R12.reuse ;  /* 0x000000040f0e7825 */ /* 0x110fe200078e020c */
[----:B------:R-:W-:Y:S01]  /*0180*/  UIADD3 UR5, UR4, 0x1, URZ ;  /* 0x0000000104057890 */ /* 0x000fe2000fffe03f */
[----:B------:R-:W-:Y:S01]  /*0190*/  LOP3.LUT R7, R9, 0x100, RZ, 0xfc, !PT ;  /* 0x0000010009077812 */ /* 0x000fe200078efcff */
[----:B------:R-:W-:Y:S01]  /*01a0*/  UIADD3 UR6, UR4, 0x10, URZ ;  /* 0x0000001004067890 */ /* 0x000fe2000fffe03f */
[----:B------:R-:W-:Y:S01]  /*01b0*/  IMAD.WIDE R16, R17, 0x4, R12 ;  /* 0x0000000411107825 */ /* 0x000fe200078e020c */
[----:B------:R1:W2:Y:S01]  /*01c0*/  @!P0 LDG.E.EL R5, desc[UR8][R14.64] ;  /* 0x000000080e058981 */ /* 0x0002a2000c2e1900 */
[----:B------:R-:W-:Y:S02]  /*01d0*/  PLOP3.LUT P0, PT, PT, PT, UP0, 0x80, 0x0 ;  /* 0x000000000000781c */ /* 0x000fe40003f0f008 */
[----:B------:R-:W-:Y:S01]  /*01e0*/  PLOP3.LUT P2, PT, PT, PT, UP0, 0x80, 0x0 ;  /* 0x000000000000781c */ /* 0x000fe20003f4f008 */
[----:B------:R3:W4:Y:S01]  /*01f0*/  @!P1 LDG.E.EL R27, desc[UR8][R16.64] ;  /* 0x00000008101b9981 */ /* 0x000722000c2e1900 */
[----:B------:R-:W-:Y:S01]  /*0200*/  LEA R11, R7, UR4, 0x8 ;  /* 0x00000004070b7c11 */ /* 0x000fe2000f8e40ff */
[----:B------:R-:W-:Y:S01]  /*0210*/  IMAD.MOV.U32 R6, RZ, RZ, RZ ;  /* 0x000000ffff067224 */ /* 0x000fe200078e00ff */
[----:B------:R-:W-:-:S02]  /*0220*/  PLOP3.LUT P3, PT, PT, PT, UP0, 0x80, 0x0 ;  /* 0x000000000000781c */ /* 0x000fc40003f6f008 */
[----:B------:R-:W-:Y:S01]  /*0230*/  LEA R21, R10, UR5, 0x8 ;  /* 0x000000050a157c11 */ /* 0x000fe2000f8e40ff */
[----:B------:R-:W-:Y:S01]  /*0240*/  IMAD.MOV.U32 R24, RZ, RZ, RZ ;  /* 0x000000ffff187224 */ /* 0x000fe200078e00ff */
[----:B-1----:R-:W-:Y:S02]  /*0250*/  LEA R15, R9, UR6, 0x8 ;  /* 0x00000006090f7c11 */ /* 0x002fe4000f8e40ff */
[----:B------:R-:W-:Y:S01]  /*0260*/  PLOP3.LUT P1, PT, PT, PT, UP0, 0x80, 0x0 ;  /* 0x000000000000781c */ /* 0x000fe20003f2f008 */
[----:B---3--:R-:W-:Y:S01]  /*0270*/  IMAD.WIDE R16, R11, 0x4, R12 ;  /* 0x000000040b107825 */ /* 0x008fe200078e020c */
[----:B------:R-:W-:-:S03]  /*0280*/  LEA R29, R9, UR5, 0x8 ;  /* 0x00000005091d7c11 */ /* 0x000fc6000f8e40ff */
[--C-:B------:R-:W-:Y:S01]  /*0290*/  IMAD.WIDE R20, R21, 0x4, R12.reuse ;  /* 0x0000000415147825 */ /* 0x100fe200078e020c */
[----:B------:R1:W3:Y:S01]  /*02a0*/  @!P0 LDG.E.EL R26, desc[UR8][R16.64] ;  /* 0x00000008101a8981 */ /* 0x0002e2000c2e1900 */
[----:B------:R-:W-:Y:S02]  /*02b0*/  LEA R25, R10, UR6, 0x8 ;  /* 0x000000060a197c11 */ /* 0x000fe4000f8e40ff */
[--C-:B------:R-:W-:Y:S01]  /*02c0*/  IMAD.WIDE R14, R15, 0x4, R12.reuse ;  /* 0x000000040f0e7825 */ /* 0x100fe200078e020c */
[----:B------:R-:W-:Y:S01]  /*02d0*/  PLOP3.LUT P0, PT, PT, PT, UP0, 0x80, 0x0 ;  /* 0x000000000000781c */ /* 0x000fe20003f0f008 */
[----:B------:R-:W4:Y:S01]  /*02e0*/  @!P2 LDG.E.EL R24, desc[UR8][R20.64] ;  /* 0x000000081418a981 */ /* 0x000f22000c2e1900 */
[----:B------:R-:W-:Y:S01]  /*02f0*/  PLOP3.LUT P2, PT, PT, PT, UP0, 0x80, 0x0 ;  /* 0x000000000000781c */ /* 0x000fe20003f4f008 */
[--C-:B------:R-:W-:Y:S01]  /*0300*/  IMAD.WIDE R28, R29, 0x4, R12.reuse ;  /* 0x000000041d1c7825 */ /* 0x100fe200078e020c */
[----:B------:R-:W-:Y:S01]  /*0310*/  LEA R11, R7, UR5, 0x8 ;  /* 0x00000005070b7c11 */ /* 0x000fe2000f8e40ff */
[----:B------:R5:W2:Y:S01]  /*0320*/  @!P3 LDG.E.EL R4, desc[UR8][R14.64] ;  /* 0x000000080e04b981 */ /* 0x000aa2000c2e1900 */
[----:B------:R-:W-:Y:S01]  /*0330*/  PLOP3.LUT P3, PT, PT, PT, UP0, 0x80, 0x0 ;  /* 0x000000000000781c */ /* 0x000fe20003f6f008 */
[----:B-1----:R-:W-:Y:S01]  /*0340*/  IMAD.WIDE R16, R25, 0x4, R12 ;  /* 0x0000000419107825 */ /* 0x002fe200078e020c */
[----:B------:R-:W-:-:S02]  /*0350*/  LEA R25, R7, UR6, 0x8 ;  /* 0x0000000607197c11 */ /* 0x000fc4000f8e40ff */
[----:B------:R-:W-:Y:S01]  /*0360*/  CS2R R22, SRZ ;  /* 0x0000000000167805 */ /* 0x000fe2000001ff00 */
[----:B------:R1:W2:Y:S01]  /*0370*/  @!P1 LDG.E.EL R6, desc[UR8][R28.64] ;  /* 0x000000081c069981 */ /* 0x0002a2000c2e1900 */
[----:B------:R-:W-:Y:S02]  /*0380*/  LOP3.LUT R8, R9, 0x180, RZ, 0xfc, !PT ;  /* 0x0000018009087812 */ /* 0x000fe400078efcff */
[----:B------:R-:W-:Y:S02]  /*0390*/  CS2R R18, SRZ ;  /* 0x0000000000127805 */ /* 0x000fe4000001ff00 */
[----:B------:R-:W-:Y:S01]  /*03a0*/  PLOP3.LUT P1, PT, PT, PT, UP0, 0x80, 0x0 ;  /* 0x000000000000781c */ /* 0x000fe20003f2f008 */
[----:B0----5:R-:W-:-:S04]  /*03b0*/  IMAD.WIDE R14, R11, 0x4, R12 ;  /* 0x000000040b0e7825 */ /* 0x021fc800078e020c */
[----:B------:R-:W-:Y:S01]  /*03c0*/  IMAD.WIDE R20, R25, 0x4, R12 ;  /* 0x0000000419147825 */ /* 0x000fe200078e020c */
[----:B-1----:R-:W-:Y:S01]  /*03d0*/  LEA R29, R8, UR5, 0x8 ;  /* 0x00000005081d7c11 */ /* 0x002fe2000f8e40ff */
[----:B------:R0:W3:Y:S01]  /*03e0*/  @!P0 LDG.E.EL R23, desc[UR8][R14.64] ;  /* 0x000000080e178981 */ /* 0x0000e2000c2e1900 */
[----:B------:R-:W-:-:S03]  /*03f0*/  PLOP3.LUT P0, PT, PT, PT, UP0, 0x80, 0x0 ;  /* 0x000000000000781c */ /* 0x000fc60003f0f008 */
[----:B------:R-:W5:Y:S01]  /*0400*/  @!P2 LDG.E.EL R18, desc[UR8][R20.64] ;  /* 0x000000081412a981 */ /* 0x000f62000c2e1900 */
[----:B------:R-:W-:Y:S01]  /*0410*/  PLOP3.LUT P2, PT, PT, PT, UP0, 0x80, 0x0 ;  /* 0x000000000000781c */ /* 0x000fe20003f4f008 */
[--C-:B------:R-:W-:Y:S01]  /*0420*/  IMAD.WIDE R28, R29, 0x4, R12.reuse ;  /* 0x000000041d1c7825 */ /* 0x100fe200078e020c */
[----:B------:R-:W-:Y:S01]  /*0430*/  LEA R11, R8, UR4, 0x8 ;  /* 0x00000004080b7c11 */ /* 0x000fe2000f8e40ff */
[----:B------:R1:W5:Y:S01]  /*0440*/  @!P3 LDG.E.EL R19, desc[UR8][R16.64] ;  /* 0x000000081013b981 */ /* 0x000362000c2e1900 */
[----:B------:R-:W-:Y:S01]  /*0450*/  UIADD3 UR4, UR4, 0x11, URZ ;  /* 0x0000001104047890 */ /* 0x000fe2000fffe03f */
[----:B------:R-:W-:Y:S02]  /*0460*/  IMAD.MOV.U32 R25, RZ, RZ, RZ ;  /* 0x000000ffff197224 */ /* 0x000fe400078e00ff */
[----:B------:R1:W5:Y:S01]  /*0470*/  @!P1 LDG.E.EL R22, desc[UR8][R28.64] ;  /* 0x000000081c169981 */ /* 0x000362000c2e1900 */
[----:B0-----:R-:W-:Y:S01]  /*0480*/  IMAD.WIDE R14, R11, 0x4, R12 ;  /* 0x000000040b0e7825 */ /* 0x001fe200078e020c */
[----:B------:R-:W-:-:S02]  /*0490*/  PLOP3.LUT P1, PT, PT, PT, UP0, 0x80, 0x0 ;  /* 0x000000000000781c */ /* 0x000fc40003f2f008 */
[----:B-1----:R-:W-:Y:S01]  /*04a0*/  LEA R17, R8, UR6, 0x8 ;  /* 0x0000000608117c11 */ /* 0x002fe2000f8e40ff */
[----:B------:R-:W-:Y:S01]  /*04b0*/  IMAD.MOV.U32 R11, RZ, RZ, RZ ;  /* 0x000000ffff0b7224 */ /* 0x000fe200078e00ff */
[----:B------:R-:W-:Y:S01]  /*04c0*/  LEA R21, R9, UR4, 0x8 ;  /* 0x0000000409157c11 */ /* 0x000fe2000f8e40ff */
[----:B------:R-:W5:Y:S02]  /*04d0*/  @!P0 LDG.E.EL R25, desc[UR8][R14.64] ;  /* 0x000000080e198981 */ /* 0x000f64000c2e1900 */
[----:B------:R-:W-:Y:S01]  /*04e0*/  IMAD.WIDE R16, R17, 0x4, R12 ;  /* 0x0000000411107825 */ /* 0x000fe200078e020c */
[----:B------:R-:W-:-:S04]  /*04f0*/  PLOP3.LUT P0, PT, PT, PT, UP0, 0x80, 0x0 ;  /* 0x000000000000781c */ /* 0x000fc80003f0f008 */
[----:B------:R0:W5:Y:S01]  /*0500*/  @!P2 LDG.E.EL R11, desc[UR8][R16.64] ;  /* 0x00000008100ba981 */ /* 0x000162000c2e1900 */
[----:B------:R-:W-:Y:S01]  /*0510*/  IMAD.WIDE R28, R21, 0x4, R12 ;  /* 0x00000004151c7825 */ /* 0x000fe200078e020c */
[----:B------:R-:W-:Y:S02]  /*0520*/  LEA R21, R10, UR4, 0x8 ;  /* 0x000000040a157c11 */ /* 0x000fe4000f8e40ff */
[----:B0-----:R-:W-:-:S03]  /*0530*/  CS2R R16, SRZ ;  /* 0x0000000000107805 */ /* 0x001fc6000001ff00 */
[--C-:B------:R-:W-:Y:S01]  /*0540*/  IMAD.WIDE R20, R21, 0x4, R12.reuse ;  /* 0x0000000415147825 */ /* 0x100fe200078e020c */
[----:B------:R-:W-:Y:S02]  /*0550*/  LEA R15, R7, UR4, 0x8 ;  /* 0x00000004070f7c11 */ /* 0x000fe4000f8e40ff */
[----:B------:R-:W5:Y:S01]  /*0560*/  @!P1 LDG.E.EL R17, desc[UR8][R28.64] ;  /* 0x000000081c119981 */ /* 0x000f62000c2e1900 */
[----:B------:R-:W-:Y:S02]  /*0570*/  PLOP3.LUT P1, PT, PT, PT, UP0, 0x80, 0x0 ;  /* 0x000000000000781c */ /* 0x000fe40003f2f008 */
[----:B------:R-:W-:Y:S01]  /*0580*/  IMAD.WIDE R14, R15, 0x4, R12 ;  /* 0x000000040f0e7825 */ /* 0x000fe200078e020c */
[----:B------:R0:W5:Y:S01]  /*0590*/  @!P0 LDG.E.EL R16, desc[UR8][R20.64] ;  /* 0x0000000814108981 */ /* 0x000162000c2e1900 */
[----:B------:R-:W-:Y:S02]  /*05a0*/  PLOP3.LUT P0, PT, PT, PT, UP0, 0x80, 0x0 ;  /* 0x000000000000781c */ /* 0x000fe40003f0f008 */
[----:B0-----:R-:W-:-:S07]  /*05b0*/  IMAD.MOV.U32 R21, RZ, RZ, RZ ;  /* 0x000000ffff157224 */ /* 0x001fce00078e00ff */
[----:B------:R0:W5:Y:S01]  /*05c0*/  @!P1 LDG.E.EL R21, desc[UR8][R14.64] ;  /* 0x000000080e159981 */ /* 0x000162000c2e1900 */
[----:B------:R-:W-:Y:S01]  /*05d0*/  IMAD.MOV.U32 R28, RZ, RZ, RZ ;  /* 0x000000ffff1c7224 */ /* 0x000fe200078e00ff */
[----:B0-----:R-:W-:-:S05]  /*05e0*/  LEA R15, R8, UR4, 0x8 ;  /* 0x00000004080f7c11 */ /* 0x001fca000f8e40ff */
[----:B------:R-:W-:-:S05]  /*05f0*/  IMAD.WIDE R12, R15, 0x4, R12 ;  /* 0x000000040f0c7825 */ /* 0x000fca00078e020c */
[----:B------:R0:W5:Y:S01]  /*0600*/  @!P0 LDG.E.EL R28, desc[UR8][R12.64] ;  /* 0x000000080c1c8981 */ /* 0x000162000c2e1900 */
[----:B------:R-:W1:Y:S08]  /*0610*/  S2UR UR5, SR_CgaCtaId ;  /* 0x00000000000579c3 */ /* 0x000e700000008800 */
[----:B0-----:R-:W0:Y:S01]  /*0620*/  LDC.64 R12, c[0x0][0x218] ;  /* 0x00008600ff0c7b82 */ /* 0x001e220000000a00 */
[----:B------:R-:W-:Y:S01]  /*0630*/  UMOV UR4, 0x400 ;  /* 0x0000040000047882 */ /* 0x000fe20000000000 */
[----:B------:R-:W-:-:S02]  /*0640*/  LEA R9, R9, UR7, 0x6 ;  /* 0x0000000709097c11 */ /* 0x000fc4000f8e30ff */
[----:B------:R-:W-:Y:S01]  /*0650*/  LEA R15, R7, UR7, 0x6 ;  /* 0x00000007070f7c11 */ /* 0x000fe2000f8e30ff */
[----:B-1----:R-:W-:Y:S01]  /*0660*/  UPRMT UR4, UR5, 0x654, UR4 ;  /* 0x0000065405047896 */ /* 0x002fe20008000004 */
[----:B------:R-:W-:Y:S01]  /*0670*/  IMAD.U32 R14, RZ, RZ, UR7 ;  /* 0x00000007ff0e7e24 */ /* 0x000fe2000f8e00ff */
[----:B----4-:R-:W-:Y:S02]  /*0680*/  FSETP.GT.AND P1, PT, R24, R27, PT ;  /* 0x0000001b1800720b */ /* 0x010fe40003f24000 */
[C---:B--2---:R-:W-:Y:S02]  /*0690*/  FSETP.GT.AND P4, PT, R6.reuse, R5, PT ;  /* 0x000000050600720b */ /* 0x044fe40003f84000 */
[----:B------:R-:W-:Y:S02]  /*06a0*/  FSETP.NAN.AND P5, PT, R6, R6, PT ;  /* 0x000000060600720b */ /* 0x000fe40003fa8000 */
[----:B------:R-:W-:Y:S02]  /*06b0*/  FSETP.NAN.AND P3, PT, R24, R24, PT ;  /* 0x000000181800720b */ /* 0x000fe40003f68000 */
[----:B---3--:R-:W-:-:S07]  /*06c0*/  FSETP.GT.AND P2, PT, R23, R26, PT ;  /* 0x0000001a1700720b */ /* 0x008fce0003f44000 */
[----:B------:R-:W-:Y:S02]  /*06d0*/  @!P4 FSEL R6, R6, R5, P5 ;  /* 0x000000050606c208 */ /* 0x000fe40002800000 */
[----:B------:R-:W-:Y:S02]  /*06e0*/  FSETP.NAN.AND P4, PT, R23, R23, PT ;  /* 0x000000171700720b */ /* 0x000fe40003f88000 */
[----:B------:R-:W-:Y:S02]  /*06f0*/  @!P1 FSEL R24, R24, R27, P3 ;  /* 0x0000001b18189208 */ /* 0x000fe40001800000 */
[----:B------:R-:W-:Y:S02]  /*0700*/  FSETP.GEU.AND P1, PT, R6, R4, PT ;  /* 0x000000040600720b */ /* 0x000fe40003f2e000 */
[C---:B-----5:R-:W-:Y:S02]  /*0710*/  FSETP.NAN.AND P5, PT, R22.reuse, R22, PT ;  /* 0x000000161600720b */ /* 0x060fe40003fa8000 */
[----:B------:R-:W-:-:S02]  /*0720*/  FSETP.GT.AND P0, PT, R22, R25, PT ;  /* 0x000000191600720b */ /* 0x000fc40003f04000 */
[----:B------:R-:W-:Y:S02]  /*0730*/  @!P2 FSEL R23, R23, R26, P4 ;  /* 0x0000001a1717a208 */ /* 0x000fe40002000000 */
[----:B------:R-:W-:Y:S02]  /*0740*/  FSETP.GEU.AND P3, PT, R24, R19, PT ;  /* 0x000000131800720b */ /* 0x000fe40003f6e000 */
[----:B------:R-:W-:-:S07]  /*0750*/  FSETP.GEU.AND P2, PT, R23, R18, PT ;  /* 0x000000121700720b */ /* 0x000fce0003f4e000 */
[----:B------:R-:W-:Y:S02]  /*0760*/  @!P0 FSEL R22, R22, R25, P5 ;  /* 0x0000001916168208 */ /* 0x000fe40002800000 */
[----:B------:R-:W-:Y:S02]  /*0770*/  FSETP.NAN.AND P5, PT, R4, R4, PT ;  /* 0x000000040400720b */ /* 0x000fe40003fa8000 */
[----:B------:R-:W-:Y:S01]  /*0780*/  FSETP.GEU.AND P0, PT, R22, R11, PT ;  /* 0x0000000b1600720b */ /* 0x000fe20003f0e000 */
[----:B------:R-:W1:Y:S01]  /*0790*/  S2R R5, SR_TID.X ;  /* 0x0000000000057919 */ /* 0x000e620000002100 */
[----:B------:R-:W-:Y:S02]  /*07a0*/  FSETP.NAN.AND P4, PT, R19, R19, PT ;  /* 0x000000131300720b */ /* 0x000fe40003f88000 */
[----:B------:R-:W-:Y:S02]  /*07b0*/  @P1 FSEL R4, R4, R6, P5 ;  /* 0x0000000604041208 */ /* 0x000fe40002800000 */
[----:B------:R-:W-:-:S02]  /*07c0*/  FSETP.NAN.AND P5, PT, R18, R18, PT ;  /* 0x000000121200720b */ /* 0x000fc40003fa8000 */
[----:B------:R-:W-:Y:S02]  /*07d0*/  @P3 FSEL R19, R19, R24, P4 ;  /* 0x0000001813133208 */ /* 0x000fe40002000000 */
[----:B------:R-:W-:Y:S02]  /*07e0*/  FSETP.NAN.AND P3, PT, R11, R11, PT ;  /* 0x0000000b0b00720b */ /* 0x000fe40003f68000 */
[----:B------:R-:W-:Y:S02]  /*07f0*/  FSETP.GEU.AND P1, PT, R4, R17, PT ;  /* 0x000000110400720b */ /* 0x000fe40003f2e000 */
[----:B------:R-:W-:Y:S02]  /*0800*/  @P2 FSEL R18, R18, R23, P5 ;  /* 0x0000001712122208 */ /* 0x000fe40002800000 */
[----:B------:R-:W-:Y:S02]  /*0810*/  FSETP.GEU.AND P2, PT, R19, R16, PT ;  /* 0x000000101300720b */ /* 0x000fe40003f4e000 */
[----:B------:R-:W-:-:S02]  /*0820*/  @P0 FSEL R11, R11, R22, P3 ;  /* 0x000000160b0b0208 */ /* 0x000fc40001800000 */
[C---:B------:R-:W-:Y:S02]  /*0830*/  FSETP.NAN.AND P5, PT, R17.reuse, R17, PT ;  /* 0x000000111100720b */ /* 0x040fe40003fa8000 */
[-C--:B------:R-:W-:Y:S02]  /*0840*/  FSETP.GEU.AND P0, PT, R18, R21.reuse, PT ;  /* 0x000000151200720b */ /* 0x080fe40003f0e000 */
[C---:B------:R-:W-:Y:S02]  /*0850*/  FSETP.NAN.AND P4, PT, R16.reuse, R16, PT ;  /* 0x000000101000720b */ /* 0x040fe40003f88000 */
[----:B------:R-:W-:Y:S02]  /*0860*/  @P1 FSEL R17, R17, R4, P5 ;  /* 0x0000000411111208 */ /* 0x000fe40002800000 */
[----:B------:R-:W-:Y:S02]  /*0870*/  FSETP.NAN.AND P1, PT, R21, R21, PT ;  /* 0x000000151500720b */ /* 0x000fe40003f28000 */
[----:B------:R-:W-:-:S02]  /*0880*/  @P2 FSEL R16, R16, R19, P4 ;  /* 0x0000001310102208 */ /* 0x000fc40002000000 */
[-C--:B------:R-:W-:Y:S02]  /*0890*/  FSETP.GEU.AND P3, PT, R11, R28.reuse, PT ;  /* 0x0000001c0b00720b */ /* 0x080fe40003f6e000 */
[----:B------:R-:W-:Y:S02]  /*08a0*/  FSETP.NAN.AND P2, PT, R28, R28, PT ;  /* 0x0000001c1c00720b */ /* 0x000fe40003f48000 */
[----:B------:R-:W-:Y:S02]  /*08b0*/  @P0 FSEL R21, R21, R18, P1 ;  /* 0x0000001215150208 */ /* 0x000fe40000800000 */
[----:B------:R-:W-:Y:S02]  /*08c0*/  PLOP3.LUT P0, PT, PT, PT, UP0, 0x80, 0x0 ;  /* 0x000000000000781c */ /* 0x000fe40003f0f008 */
[----:B------:R-:W-:-:S05]  /*08d0*/  PLOP3.LUT P1, PT, PT, PT, UP0, 0x80, 0x0 ;  /* 0x000000000000781c */ /* 0x000fca0003f2f008 */
[----:B------:R-:W-:Y:S02]  /*08e0*/  @P3 FSEL R28, R28, R11, P2 ;  /* 0x0000000b1c1c3208 */ /* 0x000fe40001000000 */
[----:B------:R-:W-:Y:S02]  /*08f0*/  PLOP3.LUT P2, PT, PT, PT, UP0, 0x80, 0x0 ;  /* 0x000000000000781c */ /* 0x000fe40003f4f008 */
[----:B------:R-:W-:Y:S02]  /*0900*/  PLOP3.LUT P3, PT, PT, PT, UP0, 0x80, 0x0 ;  /* 0x000000000000781c */ /* 0x000fe40003f6f008 */
[----:B------:R-:W-:Y:S02]  /*0910*/  LEA R11, R10, UR7, 0x6 ;  /* 0x000000070a0b7c11 */ /* 0x000fe4000f8e30ff */
[----:B------:R-:W-:Y:S01]  /*0920*/  LEA R19, R8, UR7, 0x6 ;  /* 0x0000000708137c11 */ /* 0x000fe2000f8e30ff */
[----:B0-----:R-:W-:Y:S01]  /*0930*/  IMAD.WIDE R6, R9, 0x4, R12 ;  /* 0x0000000409067825 */ /* 0x001fe200078e020c */
[----:B-1----:R-:W-:-:S03]  /*0940*/  LOP3.LUT R4, R5, 0x7f, RZ, 0xc0, !PT ;  /* 0x0000007f05047812 */ /* 0x002fc600078ec0ff */
[----:B------:R-:W-:Y:S01]  /*0950*/  IMAD.WIDE R8, R11, 0x4, R12 ;  /* 0x000000040b087825 */ /* 0x000fe200078e020c */
[----:B------:R-:W-:-:S03]  /*0960*/  LEA R4, R4, UR4, 0x2 ;  /* 0x0000000404047c11 */ /* 0x000fc6000f8e10ff */
[--C-:B------:R-:W-:Y:S01]  /*0970*/  IMAD.WIDE R10, R15, 0x4, R12.reuse ;  /* 0x000000040f0a7825 */ /* 0x100fe200078e020c */
[----:B------:R-:W-:Y:S03]  /*0980*/  @!P0 STG.E desc[UR8][R6.64], R17 ;  /* 0x0000001106008986 */ /* 0x000fe6000c101908 */
[----:B------:R-:W-:Y:S01]  /*0990*/  IMAD.WIDE R12, R19, 0x4, R12 ;  /* 0x00000004130c7825 */ /* 0x000fe200078e020c */
[----:B------:R-:W-:Y:S04]  /*09a0*/  @!P1 STG.E desc[UR8][R8.64], R16 ;  /* 0x0000001008009986 */ /* 0x000fe8000c101908 */
[----:B------:R-:W-:Y:S04]  /*09b0*/  @!P2 STG.E desc[UR8][R10.64], R21 ;  /* 0x000000150a00a986 */ /* 0x000fe8000c101908 */
[----:B------:R-:W-:Y:S04]  /*09c0*/  STS [R4], R17 ;  /* 0x0000001104007388 */ /* 0x000fe80000000800 */
[----:B------:R-:W-:Y:S04]  /*09d0*/  STS [R4+0x200], R16 ;  /* 0x0002001004007388 */ /* 0x000fe80000000800 */
[----:B------:R-:W-:Y:S04]  /*09e0*/  STS [R4+0x400], R21 ;  /* 0x0004001504007388 */ /* 0x000fe80000000800 */
[----:B------:R0:W-:Y:S04]  /*09f0*/  STS [R4+0x600], R28 ;  /* 0x0006001c04007388 */ /* 0x0001e80000000800 */
[----:B------:R1:W-:Y:S01]  /*0a00*/  @!P3 STG.E desc[UR8][R12.64], R28 ;  /* 0x0000001c0c00b986 */ /* 0x0003e2000c101908 */
[----:B------:R-:W-:Y:S01]  /*0a10*/  BAR.SYNC.DEFER_BLOCKING 0x0 ;  /* 0x0000000000007b1d */ /* 0x000fe20000010000 */
[----:B------:R-:W-:Y:S01]  /*0a20*/  PLOP3.LUT P4, PT, PT, PT, UP0, 0x40, 0x0 ;  /* 0x000000000000781c */ /* 0x000fe20003f8e808 */
[----:B------:R-:W-:-:S05]  /*0a30*/  IMAD.SHL.U32 R5, R5, 0x4, RZ ;  /* 0x0000000405057824 */ /* 0x000fca00078e00ff */
[----:B------:R-:W-:-:S04]  /*0a40*/  LOP3.LUT R5, R5, 0x1fc, RZ, 0xc0, !PT ;  /* 0x000001fc05057812 */ /* 0x000fc800078ec0ff */
[----:B0-----:R-:W-:-:S03]  /*0a50*/  LEA R4, R5, UR4, 0x2 ;  /* 0x0000000405047c11 */ /* 0x001fc6000f8e10ff */
[----:B-1----:R-:W-:Y:S05]  /*0a60*/  @!P4 EXIT ;  /* 0x000000000000c94d */ /* 0x002fea0003800000 */
[----:B------:R-:W0:Y:S01]  /*0a70*/  LDS.128 R4, [R4] ;  /* 0x0000000004047984 */ /* 0x000e220000000c00 */
[----:B------:R-:W-:Y:S01]  /*0a80*/  IMAD.SHL.U32 R2, R2, 0x4, RZ ;  /* 0x0000000402027824 */ /* 0x000fe200078e00ff */
[----:B------:R-:W-:-:S04]  /*0a90*/  SHF.R.S32.HI R9, RZ, 0x16, R0 ;  /* 0x00000016ff097819 */ /* 0x000fc80000011400 */
[----:B------:R-:W-:Y:S02]  /*0aa0*/  LOP3.LUT R2, R2, 0x1fc, RZ, 0xc0, !PT ;  /* 0x000001fc02027812 */ /* 0x000fe400078ec0ff */
[----:B------:R-:W-:Y:S02]  /*0ab0*/  SGXT R9, R9, 0x1 ;  /* 0x000000010909781a */ /* 0x000fe40000000200 */
[----:B------:R-:W-:Y:S02]  /*0ac0*/  LOP3.LUT R0, R3, R2, RZ, 0xfc, !PT ;  /* 0x0000000203007212 */ /* 0x000fe400078efcff */
[----:B------:R-:W1:Y:S02]  /*0ad0*/  LDC.64 R2, c[0x0][0x220] ;  /* 0x00008800ff027b82 */ /* 0x000e640000000a00 */
[----:B------:R-:W-:-:S04]  /*0ae0*/  LEA.HI R9, R9, R0, RZ, 0x8 ;  /* 0x0000000009097211 */ /* 0x000fc800078f40ff */
[C---:B------:R-:W-:Y:S01]  /*0af0*/  LOP3.LUT R11, R9.reuse, 0xffffff00, RZ, 0xc0, !PT ;  /* 0xffffff00090b7812 */ /* 0x040fe200078ec0ff */
[----:B------:R-:W-:-:S04]  /*0b00*/  IMAD.SHL.U32 R9, R9, 0x40, RZ ;  /* 0x0000004009097824 */ /* 0x000fc800078e00ff */
[----:B------:R-:W-:Y:S01]  /*0b10*/  IMAD.IADD R11, R0, 0x1, -R11 ;  /* 0x00000001000b7824 */ /* 0x000fe200078e0a0b */
[----:B------:R-:W-:-:S03]  /*0b20*/  LOP3.LUT R0, R9, 0xffffc000, RZ, 0xc0, !PT ;  /* 0xffffc00009007812 */ /* 0x000fc600078ec0ff */
[----:B------:R-:W-:-:S04]  /*0b30*/  IMAD R11, R14, 0x100, R11 ;  /* 0x000001000e0b7824 */ /* 0x000fc800078e020b */
[----:B------:R-:W-:-:S04]  /*0b40*/  IMAD.IADD R11, R11, 0x1, R0 ;  /* 0x000000010b0b7824 */ /* 0x000fc800078e0200 */
[----:B-1----:R-:W-:-:S05]  /*0b50*/  IMAD.WIDE R2, R11, 0x4, R2 ;  /* 0x000000040b027825 */ /* 0x002fca00078e0202 */
[----:B0-----:R-:W-:Y:S01]  /*0b60*/  STG.E.128 desc[UR8][R2.64], R4 ;  /* 0x0000000402007986 */ /* 0x001fe2000c101d08 */
[----:B------:R-:W-:Y:S05]  /*0b70*/  EXIT ;  /* 0x000000000000794d */ /* 0x000fea0003800000 */
.L_x_0:
[----:B------:R-:W-:-:S00]  /*0b80*/  BRA `(.L_x_0) ;  /* 0xfffffffc00fc7947 */ /* 0x000fc0000383ffff */
[----:B------:R-:W-:-:S00]  /*0b90*/  NOP ;  /* 0x0000000000007918 */ /* 0x000fc00000000000 */
        /* <DEDUP_REMOVED lines=14> */
.L_x_1:


//--------------------- .nv.shared.triton_poi_fused_convolution_max_pool2d_with_indices_15 --------------------------
	.section	.nv.shared.triton_poi_fused_convolution_max_pool2d_with_indices_15,"aw",@nobits
	.sectionflags	@""
	.align	16
	.zero		1024


//--------------------- .nv.constant0.triton_poi_fused_convolution_max_pool2d_with_indices_15 --------------------------
	.section	.nv.constant0.triton_poi_fused_convolution_max_pool2d_with_indices_15,"a",@progbits
	.sectionflags	@""
	.align	4
.nv.constant0.triton_poi_fused_convolution_max_pool2d_with_indices_15:
	.zero		560
